//
// Generated by NVIDIA NVVM Compiler
//
// Compiler Build ID: CL-36424714
// Cuda compilation tools, release 13.0, V13.0.88
// Based on NVVM 20.0.0
//

.version 9.0
.target sm_100
.address_size 64

	// .globl	cuda_sample_bits_kernel
.global .align 4 .b8 precalc_xorwow_matrix[102400];
.global .align 4 .b8 precalc_xorwow_offset_matrix[102400];
.global .align 4 .b8 mrg32k3aM1[2304];
.global .align 4 .b8 mrg32k3aM2[2304];
.global .align 4 .b8 mrg32k3aM1SubSeq[2016];
.global .align 4 .b8 mrg32k3aM2SubSeq[2016];
.global .align 4 .b8 mrg32k3aM1Seq[2304];
.global .align 4 .b8 mrg32k3aM2Seq[2304];
.const .align 8 .b8 __cr_lgamma_table[72];

.visible .entry cuda_sample_bits_kernel(
	.param .u64 .ptr .align 1 cuda_sample_bits_kernel_param_0,
	.param .u64 .ptr .align 1 cuda_sample_bits_kernel_param_1,
	.param .u32 cuda_sample_bits_kernel_param_2,
	.param .u32 cuda_sample_bits_kernel_param_3,
	.param .u32 cuda_sample_bits_kernel_param_4,
	.param .u32 cuda_sample_bits_kernel_param_5,
	.param .u64 cuda_sample_bits_kernel_param_6
)
{
	.reg .pred 	%p<15>;
	.reg .b16 	%rs<5>;
	.reg .b32 	%r<157>;
	.reg .b32 	%f<13>;
	.reg .b64 	%rd<41>;

	ld.param.u64 	%rd18, [cuda_sample_bits_kernel_param_0];
	ld.param.u64 	%rd19, [cuda_sample_bits_kernel_param_1];
	ld.param.u32 	%r62, [cuda_sample_bits_kernel_param_2];
	ld.param.u32 	%r63, [cuda_sample_bits_kernel_param_3];
	ld.param.u32 	%r60, [cuda_sample_bits_kernel_param_4];
	ld.param.u32 	%r61, [cuda_sample_bits_kernel_param_5];
	ld.param.u64 	%rd20, [cuda_sample_bits_kernel_param_6];
	cvta.to.global.u64 	%rd1, %rd19;
	mov.u32 	%r64, %ctaid.x;
	mov.u32 	%r65, %ntid.x;
	mov.u32 	%r66, %tid.x;
	mad.lo.s32 	%r1, %r64, %r65, %r66;
	mov.u32 	%r67, %ctaid.y;
	mov.u32 	%r68, %ntid.y;
	mov.u32 	%r69, %tid.y;
	mad.lo.s32 	%r70, %r67, %r68, %r69;
	mov.u32 	%r71, %ctaid.z;
	mov.u32 	%r72, %ntid.z;
	mov.u32 	%r73, %tid.z;
	mad.lo.s32 	%r3, %r71, %r72, %r73;
	mov.u32 	%r74, %nctaid.x;
	mul.lo.s32 	%r75, %r65, %r74;
	mov.u32 	%r76, %nctaid.y;
	mul.lo.s32 	%r77, %r68, %r76;
	mad.lo.s32 	%r78, %r77, %r3, %r70;
	mad.lo.s32 	%r79, %r75, %r78, %r1;
	cvt.s64.s32 	%rd21, %r79;
	add.s64 	%rd22, %rd20, %rd21;
	cvt.u32.u64 	%r80, %rd22;
	xor.b32  	%r81, %r80, -1429050551;
	mul.lo.s32 	%r4, %r81, 1099087573;
	{ .reg .b32 tmp; mov.b64 {tmp, %r82}, %rd22; }
	xor.b32  	%r5, %r82, -136515619;
	setp.ge.s32 	%p1, %r3, %r62;
	setp.ge.s32 	%p2, %r70, %r63;
	or.pred  	%p3, %p1, %p2;
	setp.ge.s32 	%p4, %r1, %r60;
	or.pred  	%p5, %p3, %p4;
	@%p5 bra 	$L__BB0_12;
	mul.lo.s32 	%r84, %r5, -1703105765;
	shl.b32 	%r85, %r1, 6;
	sub.s32 	%r6, %r61, %r85;
	add.s32 	%r137, %r4, 123456789;
	xor.b32  	%r129, %r4, 362436069;
	add.s32 	%r130, %r84, 521288629;
	xor.b32  	%r131, %r84, 88675123;
	add.s32 	%r132, %r4, 5783321;
	mad.lo.s32 	%r125, %r61, %r70, %r85;
	mul.wide.s32 	%rd24, %r125, 2;
	add.s64 	%rd25, %rd24, %rd1;
	add.s64 	%rd35, %rd25, 6;
	add.s32 	%r86, %r4, %r84;
	add.s32 	%r138, %r86, 6615241;
	mov.b64 	%rd36, 0;
	mov.b32 	%r126, 3;
$L__BB0_2:
	add.s32 	%r22, %r126, -3;
	setp.ge.s32 	%p6, %r22, %r6;
	mov.b64 	%rd37, 0;
	mov.u32 	%r133, %r132;
	mov.u32 	%r134, %r131;
	mov.u32 	%r135, %r130;
	mov.u32 	%r136, %r129;
	@%p6 bra 	$L__BB0_4;
	mul.wide.s32 	%rd27, %r125, 2;
	add.s64 	%rd28, %rd1, %rd27;
	ld.global.u16 	%rs1, [%rd28];
	// begin inline asm
	{  cvt.f32.f16 %f1, %rs1;}

	// end inline asm
	shr.u32 	%r87, %r137, 2;
	xor.b32  	%r88, %r87, %r137;
	shl.b32 	%r89, %r132, 4;
	shl.b32 	%r90, %r88, 1;
	xor.b32  	%r91, %r89, %r90;
	xor.b32  	%r92, %r91, %r132;
	xor.b32  	%r133, %r92, %r88;
	add.s32 	%r138, %r138, 362437;
	add.s32 	%r93, %r133, %r138;
	cvt.rn.f32.u32 	%f2, %r93;
	fma.rn.f32 	%f3, %f2, 0f2F800000, 0f2F000000;
	setp.gt.f32 	%p7, %f1, %f3;
	selp.u32 	%r94, 1, 0, %p7;
	shl.b32 	%r95, %r94, %r22;
	cvt.u64.u32 	%rd37, %r95;
	mov.u32 	%r134, %r132;
	mov.u32 	%r135, %r131;
	mov.u32 	%r136, %r130;
	mov.u32 	%r137, %r129;
$L__BB0_4:
	or.b64  	%rd7, %rd37, %rd36;
	add.s32 	%r31, %r126, -2;
	setp.ge.s32 	%p8, %r31, %r6;
	mov.b64 	%rd38, 0;
	mov.u32 	%r139, %r133;
	mov.u32 	%r140, %r134;
	mov.u32 	%r141, %r135;
	mov.u32 	%r142, %r136;
	@%p8 bra 	$L__BB0_6;
	ld.global.u16 	%rs2, [%rd35+-4];
	// begin inline asm
	{  cvt.f32.f16 %f4, %rs2;}

	// end inline asm
	shr.u32 	%r96, %r137, 2;
	xor.b32  	%r97, %r96, %r137;
	shl.b32 	%r98, %r133, 4;
	shl.b32 	%r99, %r97, 1;
	xor.b32  	%r100, %r98, %r99;
	xor.b32  	%r101, %r100, %r133;
	xor.b32  	%r139, %r101, %r97;
	add.s32 	%r138, %r138, 362437;
	add.s32 	%r102, %r139, %r138;
	cvt.rn.f32.u32 	%f5, %r102;
	fma.rn.f32 	%f6, %f5, 0f2F800000, 0f2F000000;
	setp.gt.f32 	%p9, %f4, %f6;
	selp.u32 	%r103, 1, 0, %p9;
	shl.b32 	%r104, %r103, %r31;
	cvt.u64.u32 	%rd38, %r104;
	mov.u32 	%r140, %r133;
	mov.u32 	%r141, %r134;
	mov.u32 	%r142, %r135;
	mov.u32 	%r137, %r136;
$L__BB0_6:
	or.b64  	%rd10, %rd38, %rd7;
	add.s32 	%r40, %r126, -1;
	setp.ge.s32 	%p10, %r40, %r6;
	mov.b64 	%rd39, 0;
	mov.u32 	%r145, %r139;
	mov.u32 	%r146, %r140;
	mov.u32 	%r147, %r141;
	mov.u32 	%r148, %r142;
	@%p10 bra 	$L__BB0_8;
	ld.global.u16 	%rs3, [%rd35+-2];
	// begin inline asm
	{  cvt.f32.f16 %f7, %rs3;}

	// end inline asm
	shr.u32 	%r105, %r137, 2;
	xor.b32  	%r106, %r105, %r137;
	shl.b32 	%r107, %r139, 4;
	shl.b32 	%r108, %r106, 1;
	xor.b32  	%r109, %r107, %r108;
	xor.b32  	%r110, %r109, %r139;
	xor.b32  	%r145, %r110, %r106;
	add.s32 	%r138, %r138, 362437;
	add.s32 	%r111, %r145, %r138;
	cvt.rn.f32.u32 	%f8, %r111;
	fma.rn.f32 	%f9, %f8, 0f2F800000, 0f2F000000;
	setp.gt.f32 	%p11, %f7, %f9;
	selp.u32 	%r112, 1, 0, %p11;
	shl.b32 	%r113, %r112, %r40;
	cvt.u64.u32 	%rd39, %r113;
	mov.u32 	%r146, %r139;
	mov.u32 	%r147, %r140;
	mov.u32 	%r148, %r141;
	mov.u32 	%r137, %r142;
$L__BB0_8:
	or.b64  	%rd13, %rd39, %rd10;
	setp.ge.s32 	%p12, %r126, %r6;
	mov.b64 	%rd40, 0;
	mov.u32 	%r132, %r145;
	mov.u32 	%r131, %r146;
	mov.u32 	%r130, %r147;
	mov.u32 	%r129, %r148;
	@%p12 bra 	$L__BB0_10;
	ld.global.u16 	%rs4, [%rd35];
	// begin inline asm
	{  cvt.f32.f16 %f10, %rs4;}

	// end inline asm
	shr.u32 	%r114, %r137, 2;
	xor.b32  	%r115, %r114, %r137;
	shl.b32 	%r116, %r145, 4;
	shl.b32 	%r117, %r115, 1;
	xor.b32  	%r118, %r116, %r117;
	xor.b32  	%r119, %r118, %r145;
	xor.b32  	%r132, %r119, %r115;
	add.s32 	%r138, %r138, 362437;
	add.s32 	%r120, %r132, %r138;
	cvt.rn.f32.u32 	%f11, %r120;
	fma.rn.f32 	%f12, %f11, 0f2F800000, 0f2F000000;
	setp.gt.f32 	%p13, %f10, %f12;
	selp.u32 	%r121, 1, 0, %p13;
	shl.b32 	%r122, %r121, %r126;
	cvt.s64.s32 	%rd40, %r122;
	mov.u32 	%r131, %r145;
	mov.u32 	%r130, %r146;
	mov.u32 	%r129, %r147;
	mov.u32 	%r137, %r148;
$L__BB0_10:
	or.b64  	%rd36, %rd40, %rd13;
	add.s32 	%r126, %r126, 4;
	add.s64 	%rd35, %rd35, 8;
	add.s32 	%r125, %r125, 4;
	setp.ne.s32 	%p14, %r126, 67;
	@%p14 bra 	$L__BB0_2;
	mad.lo.s32 	%r123, %r63, %r3, %r70;
	mad.lo.s32 	%r124, %r123, %r60, %r1;
	cvta.to.global.u64 	%rd32, %rd18;
	mul.wide.s32 	%rd33, %r124, 8;
	add.s64 	%rd34, %rd32, %rd33;
	st.global.u64 	[%rd34], %rd36;
$L__BB0_12:
	ret;

}


// ===== COMPILED SASS (sm_100) =====

	.target	sm_100

	.elftype	@"ET_EXEC"


//--------------------- .note.nv.tkinfo           --------------------------
	.section	.note.nv.tkinfo,"",@"SHT_NOTE"
	.sectionflags	@"SHF_NOTE_NV_TKINFO"
	.tkinfo
        /*0018*/ 	.word	0x00000002
        /*0030*/ 	.string	""
        /*0030*/ 	.string	"ptxas"
        /*0030*/ 	.string	"Cuda compilation tools, release 13.0, V13.0.88"
        /*0030*/ 	.string	"Build cuda_13.0.r13.0/compiler.36424714_0"
        /*0030*/ 	.string	"-arch sm_100 -m 64 "



//--------------------- .note.nv.cuinfo           --------------------------
	.section	.note.nv.cuinfo,"",@"SHT_NOTE"
	.sectionflags	@"SHF_NOTE_NV_CUINFO"
        /*0018*/ 	.short	0x0002
        /*001a*/ 	.short	0x0064
        /*001c*/ 	.short	0x0082
	.zero		2


//--------------------- .nv.info                  --------------------------
	.section	.nv.info,"",@"SHT_CUDA_INFO"
	.align	4


	//----- nvinfo : EIATTR_REGCOUNT
	.align		4
        /*0000*/ 	.byte	0x04, 0x2f
        /*0002*/ 	.short	(.L_10 - .L_9)
	.align		4
.L_9:
        /*0004*/ 	.word	index@(cuda_sample_bits_kernel)
        /*0008*/ 	.word	0x0000001d


	//----- nvinfo : EIATTR_FRAME_SIZE
	.align		4
.L_10:
        /*000c*/ 	.byte	0x04, 0x11
        /*000e*/ 	.short	(.L_12 - .L_11)
	.align		4
.L_11:
        /*0010*/ 	.word	index@(cuda_sample_bits_kernel)
        /*0014*/ 	.word	0x00000000


	//----- nvinfo : EIATTR_MIN_STACK_SIZE
	.align		4
.L_12:
        /*0018*/ 	.byte	0x04, 0x12
        /*001a*/ 	.short	(.L_14 - .L_13)
	.align		4
.L_13:
        /*001c*/ 	.word	index@(cuda_sample_bits_kernel)
        /*0020*/ 	.word	0x00000000
.L_14:


//--------------------- .nv.compat                --------------------------
	.section	.nv.compat,"",@"SHT_CUDA_COMPAT_INFO"
	.align	4
        /*0000*/ 	.byte	0x02, 0x09, 0x00, 0x00, 0x02, 0x02, 0x01, 0x00, 0x02, 0x05, 0x05, 0x00, 0x03, 0x07, 0x01, 0x01
        /*0010*/ 	.byte	0x02, 0x03, 0x00, 0x00, 0x02, 0x06, 0x01, 0x00, 0x04, 0x0b, 0x08, 0x00, 0x09, 0x00, 0x00, 0x00
        /*0020*/ 	.byte	0x00, 0x00, 0x00, 0x00


//--------------------- .nv.info.cuda_sample_bits_kernel --------------------------
	.section	.nv.info.cuda_sample_bits_kernel,"",@"SHT_CUDA_INFO"
	.sectionflags	@""
	.align	4


	//----- nvinfo : EIATTR_CUDA_API_VERSION
	.align		4
        /*0000*/ 	.byte	0x04, 0x37
        /*0002*/ 	.short	(.L_16 - .L_15)
.L_15:
        /*0004*/ 	.word	0x00000082


	//----- nvinfo : EIATTR_KPARAM_INFO
	.align		4
.L_16:
        /*0008*/ 	.byte	0x04, 0x17
        /*000a*/ 	.short	(.L_18 - .L_17)
.L_17:
        /*000c*/ 	.word	0x00000000
        /*0010*/ 	.short	0x0006
        /*0012*/ 	.short	0x0020
        /*0014*/ 	.byte	0x00, 0xf0, 0x21, 0x00


	//----- nvinfo : EIATTR_KPARAM_INFO
	.align		4
.L_18:
        /*0018*/ 	.byte	0x04, 0x17
        /*001a*/ 	.short	(.L_20 - .L_19)
.L_19:
        /*001c*/ 	.word	0x00000000
        /*0020*/ 	.short	0x0005
        /*0022*/ 	.short	0x001c
        /*0024*/ 	.byte	0x00, 0xf0, 0x11, 0x00


	//----- nvinfo : EIATTR_KPARAM_INFO
	.align		4
.L_20:
        /*0028*/ 	.byte	0x04, 0x17
        /*002a*/ 	.short	(.L_22 - .L_21)
.L_21:
        /*002c*/ 	.word	0x00000000
        /*0030*/ 	.short	0x0004
        /*0032*/ 	.short	0x0018
        /*0034*/ 	.byte	0x00, 0xf0, 0x11, 0x00


	//----- nvinfo : EIATTR_KPARAM_INFO
	.align		4
.L_22:
        /*0038*/ 	.byte	0x04, 0x17
        /*003a*/ 	.short	(.L_24 - .L_23)
.L_23:
        /*003c*/ 	.word	0x00000000
        /*0040*/ 	.short	0x0003
        /*0042*/ 	.short	0x0014
        /*0044*/ 	.byte	0x00, 0xf0, 0x11, 0x00


	//----- nvinfo : EIATTR_KPARAM_INFO
	.align		4
.L_24:
        /*0048*/ 	.byte	0x04, 0x17
        /*004a*/ 	.short	(.L_26 - .L_25)
.L_25:
        /*004c*/ 	.word	0x00000000
        /*0050*/ 	.short	0x0002
        /*0052*/ 	.short	0x0010
        /*0054*/ 	.byte	0x00, 0xf0, 0x11, 0x00


	//----- nvinfo : EIATTR_KPARAM_INFO
	.align		4
.L_26:
        /*0058*/ 	.byte	0x04, 0x17
        /*005a*/ 	.short	(.L_28 - .L_27)
.L_27:
        /*005c*/ 	.word	0x00000000
        /*0060*/ 	.short	0x0001
        /*0062*/ 	.short	0x0008
        /*0064*/ 	.byte	0x00, 0xf5, 0x21, 0x00


	//----- nvinfo : EIATTR_KPARAM_INFO
	.align		4
.L_28:
        /*0068*/ 	.byte	0x04, 0x17
        /*006a*/ 	.short	(.L_30 - .L_29)
.L_29:
        /*006c*/ 	.word	0x00000000
        /*0070*/ 	.short	0x0000
        /*0072*/ 	.short	0x0000
        /*0074*/ 	.byte	0x00, 0xf5, 0x21, 0x00


	//----- nvinfo : EIATTR_SPARSE_MMA_MASK
	.align		4
.L_30:
        /*0078*/ 	.byte	0x03, 0x50
        /*007a*/ 	.short	0x0000


	//----- nvinfo : EIATTR_MAXREG_COUNT
	.align		4
        /*007c*/ 	.byte	0x03, 0x1b
        /*007e*/ 	.short	0x00ff


	//----- nvinfo : EIATTR_MERCURY_ISA_VERSION
	.align		4
        /*0080*/ 	.byte	0x03, 0x5f
        /*0082*/ 	.short	0x0101


	//----- nvinfo : EIATTR_VRC_CTA_INIT_COUNT
	.align		4
        /*0084*/ 	.byte	0x02, 0x4a
	.zero		1
	.zero		1


	//----- nvinfo : EIATTR_EXIT_INSTR_OFFSETS
	.align		4
        /*0088*/ 	.byte	0x04, 0x1c
        /*008a*/ 	.short	(.L_32 - .L_31)


	//   ....[0]....
.L_31:
        /*008c*/ 	.word	0x000001b0


	//   ....[1]....
        /*0090*/ 	.word	0x00000b30


	//----- nvinfo : EIATTR_CBANK_PARAM_SIZE
	.align		4
.L_32:
        /*0094*/ 	.byte	0x03, 0x19
        /*0096*/ 	.short	0x0028


	//----- nvinfo : EIATTR_PARAM_CBANK
	.align		4
        /*0098*/ 	.byte	0x04, 0x0a
        /*009a*/ 	.short	(.L_34 - .L_33)
	.align		4
.L_33:
        /*009c*/ 	.word	index@(.nv.constant0.cuda_sample_bits_kernel)
        /*00a0*/ 	.short	0x0380
        /*00a2*/ 	.short	0x0028


	//----- nvinfo : EIATTR_SW_WAR
	.align		4
.L_34:
        /*00a4*/ 	.byte	0x04, 0x36
        /*00a6*/ 	.short	(.L_36 - .L_35)
.L_35:
        /*00a8*/ 	.word	0x00000008
.L_36:


//--------------------- .nv.callgraph             --------------------------
	.section	.nv.callgraph,"",@"SHT_CUDA_CALLGRAPH"
	.align	4
	.sectionentsize	8
	.align		4
        /*0000*/ 	.word	0x00000000
	.align		4
        /*0004*/ 	.word	0xffffffff
	.align		4
        /*0008*/ 	.word	0x00000000
	.align		4
        /*000c*/ 	.word	0xfffffffe
	.align		4
        /*0010*/ 	.word	0x00000000
	.align		4
        /*0014*/ 	.word	0xfffffffd
	.align		4
        /*0018*/ 	.word	0x00000000
	.align		4
        /*001c*/ 	.word	0xfffffffc


//--------------------- .nv.constant4             --------------------------
	.section	.nv.constant4,"a",@progbits
	.align	8
	.align		8
.nv.constant4:
        /*0000*/ 	.dword	precalc_xorwow_matrix
	.align		8
        /*0008*/ 	.dword	precalc_xorwow_offset_matrix
	.align		8
        /*0010*/ 	.dword	mrg32k3aM1
	.align		8
        /*0018*/ 	.dword	mrg32k3aM2
	.align		8
        /*0020*/ 	.dword	mrg32k3aM1SubSeq
	.align		8
        /*0028*/ 	.dword	mrg32k3aM2SubSeq
	.align		8
        /*0030*/ 	.dword	mrg32k3aM1Seq
	.align		8
        /*0038*/ 	.dword	mrg32k3aM2Seq


//--------------------- .nv.constant3             --------------------------
	.section	.nv.constant3,"a",@progbits
	.align	8
.nv.constant3:
	.type		__cr_lgamma_table,@object
	.size		__cr_lgamma_table,(.L_8 - __cr_lgamma_table)
__cr_lgamma_table:
        /*0000*/ 	.byte	0x00, 0x00, 0x00, 0x00, 0x00, 0x00, 0x00, 0x00, 0x00, 0x00, 0x00, 0x00, 0x00, 0x00, 0x00, 0x00
        /*0010*/ 	.byte	0xef, 0x39, 0xfa, 0xfe, 0x42, 0x2e, 0xe6, 0x3f, 0x02, 0x20, 0x2a, 0xfa, 0x0b, 0xab, 0xfc, 0x3f
        /*0020*/ 	.byte	0xf9, 0x2c, 0x92, 0x7c, 0xa7, 0x6c, 0x09, 0x40, 0xc9, 0x79, 0x44, 0x3c, 0x64, 0x26, 0x13, 0x40
        /*0030*/ 	.byte	0xca, 0x01, 0xcf, 0x3a, 0x27, 0x51, 0x1a, 0x40, 0x30, 0xcc, 0x2d, 0xf3, 0xe1, 0x0c, 0x21, 0x40
        /*0040*/ 	.byte	0x0d, 0xb7, 0xfc, 0x82, 0x8e, 0x35, 0x25, 0x40
.L_8:


//--------------------- .text.cuda_sample_bits_kernel --------------------------
	.section	.text.cuda_sample_bits_kernel,"ax",@progbits
	.align	128
        .global         cuda_sample_bits_kernel
        .type           cuda_sample_bits_kernel,@function
        .size           cuda_sample_bits_kernel,(.L_x_2 - cuda_sample_bits_kernel)
        .other          cuda_sample_bits_kernel,@"STO_CUDA_ENTRY STV_DEFAULT"
cuda_sample_bits_kernel:
.text.cuda_sample_bits_kernel:
[----:B------:R-:W-:Y:S01]  /*0000*/  LDC R1, c[0x0][0x37c] ;  /* 0x0000df00ff017b82 */ /* 0x000fe20000000800 */
[----:B------:R-:W0:Y:S07]  /*0010*/  S2R R5, SR_TID.Y ;  /* 0x0000000000057919 */ /* 0x000e2e0000002200 */
[----:B------:R-:W1:Y:S01]  /*0020*/  LDC R3, c[0x0][0x360] ;  /* 0x0000d800ff037b82 */ /* 0x000e620000000800 */
[----:B------:R-:W2:Y:S01]  /*0030*/  LDCU.64 UR12, c[0x0][0x390] ;  /* 0x00007200ff0c77ac */ /* 0x000ea20008000a00 */
[----:B------:R-:W3:Y:S01]  /*0040*/  S2R R2, SR_TID.Z ;  /* 0x0000000000027919 */ /* 0x000ee20000002300 */
[----:B------:R-:W4:Y:S01]  /*0050*/  LDCU UR9, c[0x0][0x398] ;  /* 0x00007300ff0977ac */ /* 0x000f220008000800 */
[----:B------:R-:W1:Y:S04]  /*0060*/  S2R R14, SR_TID.X ;  /* 0x00000000000e7919 */ /* 0x000e680000002100 */
[----:B------:R-:W0:Y:S01]  /*0070*/  S2UR UR5, SR_CTAID.Y ;  /* 0x00000000000579c3 */ /* 0x000e220000002600 */
[----:B------:R-:W5:Y:S07]  /*0080*/  LDCU.64 UR10, c[0x0][0x3a0] ;  /* 0x00007400ff0a77ac */ /* 0x000f6e0008000a00 */
[----:B------:R-:W0:Y:S08]  /*0090*/  LDC R0, c[0x0][0x364] ;  /* 0x0000d900ff007b82 */ /* 0x000e300000000800 */
[----:B------:R-:W3:Y:S08]  /*00a0*/  S2UR UR6, SR_CTAID.Z ;  /* 0x00000000000679c3 */ /* 0x000ef00000002700 */
[----:B------:R-:W3:Y:S01]  /*00b0*/  LDC R13, c[0x0][0x368] ;  /* 0x0000da00ff0d7b82 */ /* 0x000ee20000000800 */
[----:B------:R-:W4:Y:S01]  /*00c0*/  LDCU UR7, c[0x0][0x370] ;  /* 0x00006e00ff0777ac */ /* 0x000f220008000800 */
[----:B------:R-:W5:Y:S06]  /*00d0*/  LDCU UR8, c[0x0][0x374] ;  /* 0x00006e80ff0877ac */ /* 0x000f6c0008000800 */
[----:B------:R-:W1:Y:S01]  /*00e0*/  S2UR UR4, SR_CTAID.X ;  /* 0x00000000000479c3 */ /* 0x000e620000002500 */
[----:B0-----:R-:W-:-:S05]  /*00f0*/  IMAD R12, R0, UR5, R5 ;  /* 0x00000005000c7c24 */ /* 0x001fca000f8e0205 */
[----:B--2---:R-:W-:Y:S01]  /*0100*/  ISETP.GE.AND P0, PT, R12, UR13, PT ;  /* 0x0000000d0c007c0c */ /* 0x004fe2000bf06270 */
[----:B-----5:R-:W-:Y:S02]  /*0110*/  IMAD R0, R0, UR8, RZ ;  /* 0x0000000800007c24 */ /* 0x020fe4000f8e02ff */
[----:B---3--:R-:W-:-:S04]  /*0120*/  IMAD R13, R13, UR6, R2 ;  /* 0x000000060d0d7c24 */ /* 0x008fc8000f8e0202 */
[C---:B------:R-:W-:Y:S01]  /*0130*/  IMAD R0, R13.reuse, R0, R12 ;  /* 0x000000000d007224 */ /* 0x040fe200078e020c */
[----:B------:R-:W-:Y:S01]  /*0140*/  ISETP.GE.OR P0, PT, R13, UR12, P0 ;  /* 0x0000000c0d007c0c */ /* 0x000fe20008706670 */
[C---:B-1----:R-:W-:Y:S02]  /*0150*/  IMAD R14, R3.reuse, UR4, R14 ;  /* 0x00000004030e7c24 */ /* 0x042fe4000f8e020e */
[----:B----4-:R-:W-:-:S03]  /*0160*/  IMAD R3, R3, UR7, RZ ;  /* 0x0000000703037c24 */ /* 0x010fc6000f8e02ff */
[----:B------:R-:W-:Y:S01]  /*0170*/  ISETP.GE.OR P0, PT, R14, UR9, P0 ;  /* 0x000000090e007c0c */ /* 0x000fe20008706670 */
[----:B------:R-:W-:-:S05]  /*0180*/  IMAD R0, R3, R0, R14 ;  /* 0x0000000003007224 */ /* 0x000fca00078e020e */
[----:B------:R-:W-:-:S04]  /*0190*/  IADD3 R4, P1, PT, R0, UR10, RZ ;  /* 0x0000000a00047c10 */ /* 0x000fc8000ff3e0ff */
[----:B------:R-:W-:-:S03]  /*01a0*/  LEA.HI.X.SX32 R2, R0, UR11, 0x1, P1 ;  /* 0x0000000b00027c11 */ /* 0x000fc600088f0eff */
[----:B------:R-:W-:Y:S06]  /*01b0*/  @P0 EXIT ;  /* 0x000000000000094d */ /* 0x000fec0003800000 */
[----:B------:R-:W0:Y:S01]  /*01c0*/  LDC.64 R18, c[0x0][0x388] ;  /* 0x0000e200ff127b82 */ /* 0x000e220000000a00 */
[----:B------:R-:W1:Y:S01]  /*01d0*/  LDCU UR4, c[0x0][0x39c] ;  /* 0x00007380ff0477ac */ /* 0x000e620008000800 */
[----:B------:R-:W-:Y:S01]  /*01e0*/  IMAD.SHL.U32 R3, R14, 0x40, RZ ;  /* 0x000000400e037824 */ /* 0x000fe200078e00ff */
[----:B------:R-:W-:Y:S01]  /*01f0*/  LOP3.LUT R2, R2, 0xf7dcefdd, RZ, 0x3c, !PT ;  /* 0xf7dcefdd02027812 */ /* 0x000fe200078e3cff */
[----:B------:R-:W-:Y:S01]  /*0200*/  IMAD.MOV.U32 R17, RZ, RZ, RZ ;  /* 0x000000ffff117224 */ /* 0x000fe200078e00ff */
[----:B------:R-:W-:Y:S01]  /*0210*/  LOP3.LUT R0, R4, 0xaad26b49, RZ, 0x3c, !PT ;  /* 0xaad26b4904007812 */ /* 0x000fe200078e3cff */
[----:B------:R-:W2:Y:S02]  /*0220*/  LDCU.64 UR6, c[0x0][0x358] ;  /* 0x00006b00ff0677ac */ /* 0x000ea40008000a00 */
[----:B------:R-:W-:Y:S02]  /*0230*/  IMAD R2, R2, -0x658354e5, RZ ;  /* 0x9a7cab1b02027824 */ /* 0x000fe400078e02ff */
[----:B------:R-:W-:-:S02]  /*0240*/  IMAD R7, R0, 0x4182bed5, RZ ;  /* 0x4182bed500077824 */ /* 0x000fc400078e02ff */
[C---:B------:R-:W-:Y:S01]  /*0250*/  VIADD R8, R2.reuse, 0x1f123bb5 ;  /* 0x1f123bb502087836 */ /* 0x040fe20000000000 */
[----:B------:R-:W-:Y:S02]  /*0260*/  LOP3.LUT R6, R2, 0x5491333, RZ, 0x3c, !PT ;  /* 0x0549133302067812 */ /* 0x000fe400078e3cff */
[C---:B------:R-:W-:Y:S02]  /*0270*/  IADD3 R0, PT, PT, R7.reuse, 0x64f0c9, R2 ;  /* 0x0064f0c907007810 */ /* 0x040fe40007ffe002 */
[C---:B------:R-:W-:Y:S01]  /*0280*/  IADD3 R10, PT, PT, R7.reuse, 0x75bcd15, RZ ;  /* 0x075bcd15070a7810 */ /* 0x040fe20007ffe0ff */
[----:B-1----:R-:W-:Y:S01]  /*0290*/  IMAD R15, R12, UR4, R3 ;  /* 0x000000040c0f7c24 */ /* 0x002fe2000f8e0203 */
[C---:B------:R-:W-:Y:S01]  /*02a0*/  LOP3.LUT R9, R7.reuse, 0x159a55e5, RZ, 0x3c, !PT ;  /* 0x159a55e507097812 */ /* 0x040fe200078e3cff */
[----:B------:R-:W-:Y:S01]  /*02b0*/  VIADD R7, R7, 0x583f19 ;  /* 0x00583f1907077836 */ /* 0x000fe20000000000 */
[----:B------:R-:W-:Y:S01]  /*02c0*/  IADD3 R16, PT, PT, -R3, UR4, RZ ;  /* 0x0000000403107c10 */ /* 0x000fe2000fffe1ff */
[----:B------:R-:W-:Y:S01]  /*02d0*/  UMOV UR4, 0x3 ;  /* 0x0000000300047882 */ /* 0x000fe20000000000 */
[----:B0-----:R-:W-:-:S03]  /*02e0*/  IMAD.WIDE R18, R15, 0x2, R18 ;  /* 0x000000020f127825 */ /* 0x001fc600078e0212 */
[----:B------:R-:W-:-:S05]  /*02f0*/  IADD3 R11, P0, PT, R18, 0x6, RZ ;  /* 0x00000006120b7810 */ /* 0x000fca0007f1e0ff */
[----:B------:R-:W-:Y:S02]  /*0300*/  IMAD.X R18, RZ, RZ, R19, P0 ;  /* 0x000000ffff127224 */ /* 0x000fe400000e0613 */
[----:B--2---:R-:W-:-:S07]  /*0310*/  IMAD.MOV.U32 R19, RZ, RZ, RZ ;  /* 0x000000ffff137224 */ /* 0x004fce00078e00ff */
.L_x_0:
[----:B------:R-:W-:Y:S02]  /*0320*/  UIADD3 UR5, UPT, UPT, UR4, -0x3, URZ ;  /* 0xfffffffd04057890 */ /* 0x000fe4000fffe0ff */
[----:B------:R-:W-:Y:S02]  /*0330*/  UIADD3 UR8, UPT, UPT, UR4, -0x2, URZ ;  /* 0xfffffffe04087890 */ /* 0x000fe4000fffe0ff */
[----:B------:R-:W-:Y:S02]  /*0340*/  UIADD3 UR9, UPT, UPT, UR4, -0x1, URZ ;  /* 0xffffffff04097890 */ /* 0x000fe4000fffe0ff */
[C---:B------:R-:W-:Y:S02]  /*0350*/  ISETP.LE.AND P3, PT, R16.reuse, UR5, PT ;  /* 0x0000000510007c0c */ /* 0x040fe4000bf63270 */
[----:B------:R-:W-:-:S11]  /*0360*/  ISETP.LE.AND P2, PT, R16, UR8, PT ;  /* 0x0000000810007c0c */ /* 0x000fd6000bf43270 */
[----:B------:R-:W0:Y:S01]  /*0370*/  @!P3 LDC.64 R2, c[0x0][0x388] ;  /* 0x0000e200ff02bb82 */ /* 0x000e220000000a00 */
[C---:B------:R-:W-:Y:S02]  /*0380*/  ISETP.LE.AND P0, PT, R16.reuse, UR4, PT ;  /* 0x0000000410007c0c */ /* 0x040fe4000bf03270 */
[----:B------:R-:W-:Y:S01]  /*0390*/  ISETP.LE.AND P1, PT, R16, UR9, PT ;  /* 0x0000000910007c0c */ /* 0x000fe2000bf23270 */
[----:B0-----:R-:W-:-:S05]  /*03a0*/  @!P3 IMAD.WIDE R2, R15, 0x2, R2 ;  /* 0x000000020f02b825 */ /* 0x001fca00078e0202 */
[----:B------:R0:W2:Y:S02]  /*03b0*/  @!P3 LDG.E.U16 R4, desc[UR6][R2.64] ;  /* 0x000000060204b981 */ /* 0x0000a4000c1e1500 */
[----:B0-----:R-:W-:Y:S02]  /*03c0*/  IMAD.MOV.U32 R2, RZ, RZ, R11 ;  /* 0x000000ffff027224 */ /* 0x001fe400078e000b */
[----:B------:R-:W-:-:S05]  /*03d0*/  IMAD.MOV.U32 R3, RZ, RZ, R18 ;  /* 0x000000ffff037224 */ /* 0x000fca00078e0012 */
[----:B------:R-:W3:Y:S04]  /*03e0*/  @!P2 LDG.E.U16 R5, desc[UR6][R2.64+-0x4] ;  /* 0xfffffc060205a981 */ /* 0x000ee8000c1e1500 */
[----:B------:R-:W4:Y:S04]  /*03f0*/  @!P0 LDG.E.U16 R20, desc[UR6][R2.64] ;  /* 0x0000000602148981 */ /* 0x000f28000c1e1500 */
[----:B------:R0:W5:Y:S01]  /*0400*/  @!P1 LDG.E.U16 R21, desc[UR6][R2.64+-0x2] ;  /* 0xfffffe0602159981 */ /* 0x000162000c1e1500 */
[----:B------:R-:W-:-:S04]  /*0410*/  @!P3 SHF.R.U32.HI R11, RZ, 0x2, R10 ;  /* 0x00000002ff0bb819 */ /* 0x000fc8000001160a */
[----:B------:R-:W-:Y:S01]  /*0420*/  @!P3 LOP3.LUT R18, R11, R10, RZ, 0x3c, !PT ;  /* 0x0000000a0b12b212 */ /* 0x000fe200078e3cff */
[----:B------:R-:W-:Y:S01]  /*0430*/  @!P3 IMAD.MOV.U32 R10, RZ, RZ, R9 ;  /* 0x000000ffff0ab224 */ /* 0x000fe200078e0009 */
[----:B------:R-:W-:-:S03]  /*0440*/  @!P3 SHF.L.U32 R24, R7, 0x4, RZ ;  /* 0x000000040718b819 */ /* 0x000fc600000006ff */
[----:B------:R-:W-:Y:S01]  /*0450*/  @!P3 IMAD.SHL.U32 R11, R18, 0x2, RZ ;  /* 0x00000002120bb824 */ /* 0x000fe200078e00ff */
[----:B------:R-:W-:Y:S01]  /*0460*/  @!P2 SHF.R.U32.HI R25, RZ, 0x2, R10 ;  /* 0x00000002ff19a819 */ /* 0x000fe2000001160a */
[----:B------:R-:W-:-:S03]  /*0470*/  IMAD.MOV.U32 R22, RZ, RZ, R8 ;  /* 0x000000ffff167224 */ /* 0x000fc600078e0008 */
[----:B------:R-:W-:Y:S01]  /*0480*/  @!P3 LOP3.LUT R23, R7, R24, R11, 0x96, !PT ;  /* 0x000000180717b212 */ /* 0x000fe200078e960b */
[----:B------:R-:W-:Y:S01]  /*0490*/  @!P3 IMAD.MOV.U32 R22, RZ, RZ, R6 ;  /* 0x000000ffff16b224 */ /* 0x000fe200078e0006 */
[----:B------:R-:W-:Y:S01]  /*04a0*/  IADD3 R11, P4, PT, R2, 0x8, RZ ;  /* 0x00000008020b7810 */ /* 0x000fe20007f9e0ff */
[----:B------:R-:W-:Y:S01]  /*04b0*/  @!P3 IMAD.MOV.U32 R6, RZ, RZ, R7 ;  /* 0x000000ffff06b224 */ /* 0x000fe200078e0007 */
[----:B------:R-:W-:Y:S02]  /*04c0*/  @!P3 MOV R9, R8 ;  /* 0x000000080009b202 */ /* 0x000fe40000000f00 */
[----:B------:R-:W-:Y:S02]  /*04d0*/  @!P3 LOP3.LUT R7, R23, R18, RZ, 0x3c, !PT ;  /* 0x000000121707b212 */ /* 0x000fe400078e3cff */
[----:B0-----:R-:W-:Y:S01]  /*04e0*/  @!P2 LOP3.LUT R2, R25, R10, RZ, 0x3c, !PT ;  /* 0x0000000a1902a212 */ /* 0x001fe200078e3cff */
[----:B------:R-:W-:Y:S02]  /*04f0*/  IMAD.X R18, RZ, RZ, R3, P4 ;  /* 0x000000ffff127224 */ /* 0x000fe400020e0603 */
[----:B------:R-:W-:-:S02]  /*0500*/  @!P2 IMAD.SHL.U32 R24, R7, 0x10, RZ ;  /* 0x000000100718a824 */ /* 0x000fc400078e00ff */
[----:B------:R-:W-:Y:S02]  /*0510*/  @!P2 IMAD.SHL.U32 R3, R2, 0x2, RZ ;  /* 0x000000020203a824 */ /* 0x000fe400078e00ff */
[--C-:B------:R-:W-:Y:S02]  /*0520*/  @!P2 IMAD.MOV.U32 R10, RZ, RZ, R9.reuse ;  /* 0x000000ffff0aa224 */ /* 0x100fe400078e0009 */
[----:B------:R-:W-:Y:S01]  /*0530*/  IMAD.MOV.U32 R8, RZ, RZ, R9 ;  /* 0x000000ffff087224 */ /* 0x000fe200078e0009 */
[----:B------:R-:W-:Y:S01]  /*0540*/  @!P2 LOP3.LUT R3, R7, R24, R3, 0x96, !PT ;  /* 0x000000180703a212 */ /* 0x000fe200078e9603 */
[----:B------:R-:W-:Y:S01]  /*0550*/  @!P3 VIADD R0, R0, 0x587c5 ;  /* 0x000587c50000b836 */ /* 0x000fe20000000000 */
[----:B------:R-:W-:Y:S01]  /*0560*/  @!P1 SHF.R.U32.HI R9, RZ, 0x2, R10 ;  /* 0x00000002ff099819 */ /* 0x000fe2000001160a */
[----:B------:R-:W-:Y:S01]  /*0570*/  IMAD.MOV.U32 R23, RZ, RZ, R7 ;  /* 0x000000ffff177224 */ /* 0x000fe200078e0007 */
[----:B------:R-:W-:Y:S01]  /*0580*/  @!P2 LOP3.LUT R23, R3, R2, RZ, 0x3c, !PT ;  /* 0x000000020317a212 */ /* 0x000fe200078e3cff */
[----:B------:R-:W-:Y:S01]  /*0590*/  @!P3 IMAD.IADD R2, R7, 0x1, R0 ;  /* 0x000000010702b824 */ /* 0x000fe200078e0200 */
[----:B------:R-:W-:-:S02]  /*05a0*/  @!P1 LOP3.LUT R24, R9, R10, RZ, 0x3c, !PT ;  /* 0x0000000a09189212 */ /* 0x000fc400078e3cff */
[----:B------:R-:W-:Y:S01]  /*05b0*/  @!P2 MOV R8, R22 ;  /* 0x000000160008a202 */ /* 0x000fe20000000f00 */
[----:B------:R-:W-:Y:S01]  /*05c0*/  @!P2 IMAD.MOV.U32 R22, RZ, RZ, R6 ;  /* 0x000000ffff16a224 */ /* 0x000fe200078e0006 */
[----:B------:R-:W-:Y:S01]  /*05d0*/  @!P2 MOV R6, R7 ;  /* 0x000000070006a202 */ /* 0x000fe20000000f00 */
[C---:B------:R-:W-:Y:S01]  /*05e0*/  @!P1 IMAD.SHL.U32 R26, R23.reuse, 0x10, RZ ;  /* 0x00000010171a9824 */ /* 0x040fe200078e00ff */
[----:B------:R-:W-:Y:S01]  /*05f0*/  @!P3 I2FP.F32.U32 R2, R2 ;  /* 0x000000020002b245 */ /* 0x000fe20000201000 */
[----:B------:R-:W-:Y:S01]  /*0600*/  @!P1 IMAD.SHL.U32 R7, R24, 0x2, RZ ;  /* 0x0000000218079824 */ /* 0x000fe200078e00ff */
[----:B------:R-:W-:Y:S01]  /*0610*/  @!P3 MOV R25, 0x2f800000 ;  /* 0x2f8000000019b802 */ /* 0x000fe20000000f00 */
[--C-:B------:R-:W-:Y:S01]  /*0620*/  @!P1 IMAD.MOV.U32 R10, RZ, RZ, R8.reuse ;  /* 0x000000ffff0a9224 */ /* 0x100fe200078e0008 */
[----:B------:R-:W-:Y:S02]  /*0630*/  @!P2 IADD3 R0, PT, PT, R0, 0x587c5, RZ ;  /* 0x000587c50000a810 */ /* 0x000fe40007ffe0ff */
[----:B------:R-:W-:Y:S01]  /*0640*/  @!P1 LOP3.LUT R7, R23, R26, R7, 0x96, !PT ;  /* 0x0000001a17079212 */ /* 0x000fe200078e9607 */
[----:B------:R-:W-:Y:S01]  /*0650*/  @!P3 FFMA R2, R2, R25, 1.1641532182693481445e-10 ;  /* 0x2f0000000202b423 */ /* 0x000fe20000000019 */
[----:B------:R-:W-:Y:S01]  /*0660*/  IMAD.MOV.U32 R9, RZ, RZ, R8 ;  /* 0x000000ffff097224 */ /* 0x000fe200078e0008 */
[----:B------:R-:W-:Y:S01]  /*0670*/  @!P0 SHF.R.U32.HI R25, RZ, 0x2, R10 ;  /* 0x00000002ff198819 */ /* 0x000fe2000001160a */
[----:B------:R-:W-:-:S02]  /*0680*/  @!P1 IMAD.MOV.U32 R9, RZ, RZ, R22 ;  /* 0x000000ffff099224 */ /* 0x000fc400078e0016 */
[--C-:B------:R-:W-:Y:S01]  /*0690*/  IMAD.MOV.U32 R3, RZ, RZ, R23.reuse ;  /* 0x000000ffff037224 */ /* 0x100fe200078e0017 */
[----:B------:R-:W-:Y:S01]  /*06a0*/  @!P1 LOP3.LUT R3, R7, R24, RZ, 0x3c, !PT ;  /* 0x0000001807039212 */ /* 0x000fe200078e3cff */
[----:B------:R-:W-:Y:S02]  /*06b0*/  @!P1 IMAD.MOV.U32 R22, RZ, RZ, R6 ;  /* 0x000000ffff169224 */ /* 0x000fe400078e0006 */
[--C-:B------:R-:W-:Y:S02]  /*06c0*/  @!P1 IMAD.MOV.U32 R6, RZ, RZ, R23.reuse ;  /* 0x000000ffff069224 */ /* 0x100fe400078e0017 */
[----:B------:R-:W-:Y:S01]  /*06d0*/  @!P2 IMAD.IADD R7, R0, 0x1, R23 ;  /* 0x000000010007a824 */ /* 0x000fe200078e0217 */
[----:B------:R-:W-:Y:S01]  /*06e0*/  @!P0 LOP3.LUT R23, R25, R10, RZ, 0x3c, !PT ;  /* 0x0000000a19178212 */ /* 0x000fe200078e3cff */
[----:B------:R-:W-:-:S04]  /*06f0*/  @!P0 IMAD.SHL.U32 R24, R3, 0x10, RZ ;  /* 0x0000001003188824 */ /* 0x000fc800078e00ff */
[----:B------:R-:W-:Y:S01]  /*0700*/  @!P0 IMAD.SHL.U32 R25, R23, 0x2, RZ ;  /* 0x0000000217198824 */ /* 0x000fe200078e00ff */
[----:B------:R-:W-:Y:S01]  /*0710*/  @!P2 I2FP.F32.U32 R7, R7 ;  /* 0x000000070007a245 */ /* 0x000fe20000201000 */
[----:B------:R-:W-:Y:S02]  /*0720*/  @!P2 IMAD.MOV.U32 R26, RZ, RZ, 0x2f800000 ;  /* 0x2f800000ff1aa424 */ /* 0x000fe400078e00ff */
[----:B------:R-:W-:Y:S01]  /*0730*/  @!P0 IMAD.MOV.U32 R10, RZ, RZ, R9 ;  /* 0x000000ffff0a8224 */ /* 0x000fe200078e0009 */
[----:B------:R-:W-:Y:S01]  /*0740*/  @!P0 LOP3.LUT R24, R3, R24, R25, 0x96, !PT ;  /* 0x0000001803188212 */ /* 0x000fe200078e9619 */
[----:B------:R-:W-:Y:S01]  /*0750*/  @!P1 VIADD R0, R0, 0x587c5 ;  /* 0x000587c500009836 */ /* 0x000fe20000000000 */
[----:B------:R-:W-:Y:S01]  /*0760*/  @!P0 MOV R9, R22 ;  /* 0x0000001600098202 */ /* 0x000fe20000000f00 */
[----:B------:R-:W-:Y:S02]  /*0770*/  IMAD.MOV.U32 R8, RZ, RZ, R22 ;  /* 0x000000ffff087224 */ /* 0x000fe400078e0016 */
[----:B------:R-:W-:Y:S01]  /*0780*/  @!P2 FFMA R22, R7, R26, 1.1641532182693481445e-10 ;  /* 0x2f0000000716a423 */ /* 0x000fe2000000001a */
[----:B------:R-:W-:Y:S01]  /*0790*/  @!P0 IMAD.MOV.U32 R8, RZ, RZ, R6 ;  /* 0x000000ffff088224 */ /* 0x000fe200078e0006 */
[----:B------:R-:W-:Y:S01]  /*07a0*/  MOV R7, R3 ;  /* 0x0000000300077202 */ /* 0x000fe20000000f00 */
[--C-:B------:R-:W-:Y:S01]  /*07b0*/  @!P0 IMAD.MOV.U32 R6, RZ, RZ, R3.reuse ;  /* 0x000000ffff068224 */ /* 0x100fe200078e0003 */
[----:B------:R-:W-:Y:S01]  /*07c0*/  @!P0 LOP3.LUT R7, R24, R23, RZ, 0x3c, !PT ;  /* 0x0000001718078212 */ /* 0x000fe200078e3cff */
[----:B------:R-:W-:-:S02]  /*07d0*/  @!P1 IMAD.IADD R3, R0, 0x1, R3 ;  /* 0x0000000100039824 */ /* 0x000fc400078e0203 */
[----:B------:R-:W-:-:S03]  /*07e0*/  @!P0 VIADD R0, R0, 0x587c5 ;  /* 0x000587c500008836 */ /* 0x000fc60000000000 */
[----:B------:R-:W-:Y:S01]  /*07f0*/  @!P1 I2FP.F32.U32 R3, R3 ;  /* 0x0000000300039245 */ /* 0x000fe20000201000 */
[----:B------:R-:W-:Y:S02]  /*0800*/  VIADD R15, R15, 0x4 ;  /* 0x000000040f0f7836 */ /* 0x000fe40000000000 */
[----:B--2---:R-:W-:-:S05]  /*0810*/  @!P3 HADD2.F32 R25, -RZ, R4.H0_H0 ;  /* 0x20000004ff19b230 */ /* 0x004fca0000004100 */
[----:B------:R-:W-:Y:S01]  /*0820*/  @!P3 FSETP.GT.AND P4, PT, R25, R2, PT ;  /* 0x000000021900b20b */ /* 0x000fe20003f84000 */
[----:B------:R-:W-:Y:S01]  /*0830*/  @!P0 IMAD.IADD R2, R0, 0x1, R7 ;  /* 0x0000000100028824 */ /* 0x000fe200078e0207 */
[----:B------:R-:W-:Y:S01]  /*0840*/  @!P1 MOV R4, 0x2f800000 ;  /* 0x2f80000000049802 */ /* 0x000fe20000000f00 */
[----:B------:R-:W-:-:S03]  /*0850*/  @!P0 IMAD.MOV.U32 R25, RZ, RZ, 0x2f800000 ;  /* 0x2f800000ff198424 */ /* 0x000fc600078e00ff */
[----:B------:R-:W-:Y:S02]  /*0860*/  @!P0 I2FP.F32.U32 R2, R2 ;  /* 0x0000000200028245 */ /* 0x000fe40000201000 */
[----:B------:R-:W-:Y:S01]  /*0870*/  @!P3 SEL R24, RZ, 0x1, !P4 ;  /* 0x00000001ff18b807 */ /* 0x000fe20006000000 */
[----:B---3--:R-:W-:Y:S02]  /*0880*/  @!P2 HADD2.F32 R5, -RZ, R5.H0_H0 ;  /* 0x20000005ff05a230 */ /* 0x008fe40000004100 */
[----:B------:R-:W-:Y:S01]  /*0890*/  @!P0 FFMA R25, R2, R25, 1.1641532182693481445e-10 ;  /* 0x2f00000002198423 */ /* 0x000fe20000000019 */
[----:B------:R-:W-:Y:S01]  /*08a0*/  @!P1 FFMA R23, R3, R4, 1.1641532182693481445e-10 ;  /* 0x2f00000003179423 */ /* 0x000fe20000000004 */
[----:B----4-:R-:W-:Y:S01]  /*08b0*/  @!P0 HADD2.F32 R20, -RZ, R20.H0_H0 ;  /* 0x20000014ff148230 */ /* 0x010fe20000004100 */
[----:B------:R-:W-:Y:S02]  /*08c0*/  @!P2 FSETP.GT.AND P4, PT, R5, R22, PT ;  /* 0x000000160500a20b */ /* 0x000fe40003f84000 */
[----:B------:R-:W-:Y:S01]  /*08d0*/  CS2R R4, SRZ ;  /* 0x0000000000047805 */ /* 0x000fe2000001ff00 */
[----:B-----5:R-:W-:Y:S01]  /*08e0*/  @!P1 HADD2.F32 R22, -RZ, R21.H0_H0 ;  /* 0x20000015ff169230 */ /* 0x020fe20000004100 */
[----:B------:R-:W-:-:S02]  /*08f0*/  @!P2 SEL R21, RZ, 0x1, !P4 ;  /* 0x00000001ff15a807 */ /* 0x000fc40006000000 */
[----:B------:R-:W-:Y:S02]  /*0900*/  CS2R R2, SRZ ;  /* 0x0000000000027805 */ /* 0x000fe4000001ff00 */
[----:B------:R-:W-:Y:S02]  /*0910*/  @!P3 SHF.L.U32 R4, R24, UR5, RZ ;  /* 0x000000051804bc19 */ /* 0x000fe400080006ff */
[----:B------:R-:W-:Y:S02]  /*0920*/  @!P0 FSETP.GT.AND P4, PT, R20, R25, PT ;  /* 0x000000191400820b */ /* 0x000fe40003f84000 */
[----:B------:R-:W-:Y:S02]  /*0930*/  @!P2 SHF.L.U32 R2, R21, UR8, RZ ;  /* 0x000000081502ac19 */ /* 0x000fe400080006ff */
[----:B------:R-:W-:Y:S02]  /*0940*/  LOP3.LUT R21, R4, R17, RZ, 0xfc, !PT ;  /* 0x0000001104157212 */ /* 0x000fe400078efcff */
[----:B------:R-:W-:Y:S01]  /*0950*/  @!P0 SEL R17, RZ, 0x1, !P4 ;  /* 0x00000001ff118807 */ /* 0x000fe20006000000 */
[----:B------:R-:W-:Y:S01]  /*0960*/  @!P3 IMAD.MOV.U32 R5, RZ, RZ, RZ ;  /* 0x000000ffff05b224 */ /* 0x000fe200078e00ff */
[----:B------:R-:W-:-:S02]  /*0970*/  @!P1 FSETP.GT.AND P3, PT, R22, R23, PT ;  /* 0x000000171600920b */ /* 0x000fc40003f64000 */
[----:B------:R-:W-:Y:S01]  /*0980*/  @!P0 SHF.L.U32 R17, R17, UR4, RZ ;  /* 0x0000000411118c19 */ /* 0x000fe200080006ff */
[----:B------:R-:W-:Y:S01]  /*0990*/  UIADD3 UR4, UPT, UPT, UR4, 0x4, URZ ;  /* 0x0000000404047890 */ /* 0x000fe2000fffe0ff */
[----:B------:R-:W-:Y:S01]  /*09a0*/  @!P2 IMAD.MOV.U32 R3, RZ, RZ, RZ ;  /* 0x000000ffff03a224 */ /* 0x000fe200078e00ff */
[----:B------:R-:W-:Y:S02]  /*09b0*/  LOP3.LUT R19, R5, R19, RZ, 0xfc, !PT ;  /* 0x0000001305137212 */ /* 0x000fe400078efcff */
[----:B------:R-:W-:Y:S01]  /*09c0*/  @!P1 SEL R20, RZ, 0x1, !P3 ;  /* 0x00000001ff149807 */ /* 0x000fe20005800000 */
[----:B------:R-:W-:Y:S01]  /*09d0*/  UISETP.NE.AND UP0, UPT, UR4, 0x43, UPT ;  /* 0x000000430400788c */ /* 0x000fe2000bf05270 */
[----:B------:R-:W-:Y:S02]  /*09e0*/  CS2R R4, SRZ ;  /* 0x0000000000047805 */ /* 0x000fe4000001ff00 */
[----:B------:R-:W-:Y:S02]  /*09f0*/  LOP3.LUT R21, R2, R21, RZ, 0xfc, !PT ;  /* 0x0000001502157212 */ /* 0x000fe400078efcff */
[----:B------:R-:W-:-:S02]  /*0a00*/  @!P1 SHF.L.U32 R4, R20, UR9, RZ ;  /* 0x0000000914049c19 */ /* 0x000fc400080006ff */
[----:B------:R-:W-:Y:S02]  /*0a10*/  LOP3.LUT R19, R3, R19, RZ, 0xfc, !PT ;  /* 0x0000001303137212 */ /* 0x000fe400078efcff */
[----:B------:R-:W-:Y:S02]  /*0a20*/  CS2R R2, SRZ ;  /* 0x0000000000027805 */ /* 0x000fe4000001ff00 */
[----:B------:R-:W-:Y:S01]  /*0a30*/  @!P1 MOV R5, RZ ;  /* 0x000000ff00059202 */ /* 0x000fe20000000f00 */
[--C-:B------:R-:W-:Y:S01]  /*0a40*/  @!P0 IMAD.MOV.U32 R2, RZ, RZ, R17.reuse ;  /* 0x000000ffff028224 */ /* 0x100fe200078e0011 */
[----:B------:R-:W-:Y:S02]  /*0a50*/  @!P0 SHF.R.S32.HI R3, RZ, 0x1f, R17 ;  /* 0x0000001fff038819 */ /* 0x000fe40000011411 */
[----:B------:R-:W-:Y:S02]  /*0a60*/  LOP3.LUT R21, R4, R21, RZ, 0xfc, !PT ;  /* 0x0000001504157212 */ /* 0x000fe400078efcff */
[----:B------:R-:W-:-:S02]  /*0a70*/  LOP3.LUT R19, R5, R19, RZ, 0xfc, !PT ;  /* 0x0000001305137212 */ /* 0x000fc400078efcff */
[----:B------:R-:W-:Y:S02]  /*0a80*/  LOP3.LUT R17, R2, R21, RZ, 0xfc, !PT ;  /* 0x0000001502117212 */ /* 0x000fe400078efcff */
[----:B------:R-:W-:Y:S01]  /*0a90*/  LOP3.LUT R19, R3, R19, RZ, 0xfc, !PT ;  /* 0x0000001303137212 */ /* 0x000fe200078efcff */
[----:B------:R-:W-:Y:S06]  /*0aa0*/  BRA.U UP0, `(.L_x_0) ;  /* 0xfffffff9001c7547 */ /* 0x000fec000b83ffff */
[----:B------:R-:W0:Y:S01]  /*0ab0*/  LDCU UR4, c[0x0][0x394] ;  /* 0x00007280ff0477ac */ /* 0x000e220008000800 */
[----:B------:R-:W1:Y:S01]  /*0ac0*/  LDC.64 R2, c[0x0][0x380] ;  /* 0x0000e000ff027b82 */ /* 0x000e620000000a00 */
[----:B------:R-:W-:Y:S01]  /*0ad0*/  IMAD.MOV.U32 R18, RZ, RZ, R17 ;  /* 0x000000ffff127224 */ /* 0x000fe200078e0011 */
[----:B------:R-:W2:Y:S01]  /*0ae0*/  LDCU UR5, c[0x0][0x398] ;  /* 0x00007300ff0577ac */ /* 0x000ea20008000800 */
[----:B0-----:R-:W-:-:S04]  /*0af0*/  IMAD R13, R13, UR4, R12 ;  /* 0x000000040d0d7c24 */ /* 0x001fc8000f8e020c */
[----:B--2---:R-:W-:-:S04]  /*0b00*/  IMAD R13, R13, UR5, R14 ;  /* 0x000000050d0d7c24 */ /* 0x004fc8000f8e020e */
[----:B-1----:R-:W-:-:S05]  /*0b10*/  IMAD.WIDE R2, R13, 0x8, R2 ;  /* 0x000000080d027825 */ /* 0x002fca00078e0202 */
[----:B------:R-:W-:Y:S01]  /*0b20*/  STG.E.64 desc[UR6][R2.64], R18 ;  /* 0x0000001202007986 */ /* 0x000fe2000c101b06 */
[----:B------:R-:W-:Y:S05]  /*0b30*/  EXIT ;  /* 0x000000000000794d */ /* 0x000fea0003800000 */
.L_x_1:
[----:B------:R-:W-:-:S00]  /*0b40*/  BRA `(.L_x_1) ;  /* 0xfffffffc00fc7947 */ /* 0x000fc0000383ffff */
[----:B------:R-:W-:-:S00]  /*0b50*/  NOP ;  /* 0x0000000000007918 */ /* 0x000fc00000000000 */
        /* <DEDUP_REMOVED lines=10> */
.L_x_2:


//--------------------- .nv.global.init           --------------------------
	.section	.nv.global.init,"aw",@progbits
	.align	4
.nv.global.init:
	.type		mrg32k3aM1SubSeq,@object
	.size		mrg32k3aM1SubSeq,(mrg32k3aM2SubSeq - mrg32k3aM1SubSeq)
mrg32k3aM1SubSeq:
        /*0000*/ 	.byte	0x0b, 0xcc, 0xee, 0x04, 0x73, 0x29, 0x8b, 0x6f, 0xf6, 0x53, 0x03, 0xf6, 0x23, 0xf6, 0xea, 0xda
        /* <DEDUP_REMOVED lines=125> */
	.type		mrg32k3aM2SubSeq,@object
	.size		mrg32k3aM2SubSeq,(mrg32k3aM1 - mrg32k3aM2SubSeq)
mrg32k3aM2SubSeq:
        /* <DEDUP_REMOVED lines=126> */
	.type		mrg32k3aM1,@object
	.size		mrg32k3aM1,(mrg32k3aM1Seq - mrg32k3aM1)
mrg32k3aM1:
        /* <DEDUP_REMOVED lines=144> */
	.type		mrg32k3aM1Seq,@object
	.size		mrg32k3aM1Seq,(mrg32k3aM2 - mrg32k3aM1Seq)
mrg32k3aM1Seq:
        /* <DEDUP_REMOVED lines=144> */
	.type		mrg32k3aM2,@object
	.size		mrg32k3aM2,(mrg32k3aM2Seq - mrg32k3aM2)
mrg32k3aM2:
        /* <DEDUP_REMOVED lines=144> */
	.type		mrg32k3aM2Seq,@object
	.size		mrg32k3aM2Seq,(precalc_xorwow_matrix - mrg32k3aM2Seq)
mrg32k3aM2Seq:
        /* <DEDUP_REMOVED lines=144> */
	.type		precalc_xorwow_matrix,@object
	.size		precalc_xorwow_matrix,(precalc_xorwow_offset_matrix - precalc_xorwow_matrix)
precalc_xorwow_matrix:
        /* <DEDUP_REMOVED lines=6400> */
	.type		precalc_xorwow_offset_matrix,@object
	.size		precalc_xorwow_offset_matrix,(.L_1 - precalc_xorwow_offset_matrix)
precalc_xorwow_offset_matrix:
        /* <DEDUP_REMOVED lines=6400> */
.L_1:


//--------------------- .nv.shared.reserved.0     --------------------------
	.section	.nv.shared.reserved.0,"aw",@nobits
	.weak		__nv_reservedSMEM_offset_0_alias
	.size		__nv_reservedSMEM_offset_0_alias, 0, 64
	.other		__nv_reservedSMEM_offset_0_alias,@"STO_CUDA_RESERVED_SHARED STV_DEFAULT"
__nv_reservedSMEM_offset_0_alias:
	.zero		0
	.zero		64


//--------------------- .nv.constant0.cuda_sample_bits_kernel --------------------------
	.section	.nv.constant0.cuda_sample_bits_kernel,"a",@progbits
	.sectionflags	@""
	.align	4
.nv.constant0.cuda_sample_bits_kernel:
	.zero		936


//--------------------- SYMBOLS --------------------------

	.type		.nv.reservedSmem.offset0,@object
	.size		.nv.reservedSmem.offset0,0x4
